//
// Generated by NVIDIA NVVM Compiler
//
// Compiler Build ID: CL-36424714
// Cuda compilation tools, release 13.0, V13.0.88
// Based on NVVM 20.0.0
//

.version 9.0
.target sm_100
.address_size 64

	// .globl	_Z11gemm_kernelPKfS0_Pfii

.visible .entry _Z11gemm_kernelPKfS0_Pfii(
	.param .u64 .ptr .align 1 _Z11gemm_kernelPKfS0_Pfii_param_0,
	.param .u64 .ptr .align 1 _Z11gemm_kernelPKfS0_Pfii_param_1,
	.param .u64 .ptr .align 1 _Z11gemm_kernelPKfS0_Pfii_param_2,
	.param .u32 _Z11gemm_kernelPKfS0_Pfii_param_3,
	.param .u32 _Z11gemm_kernelPKfS0_Pfii_param_4
)
{
	.reg .pred 	%p<13>;
	.reg .b32 	%r<82>;
	.reg .b32 	%f<67>;
	.reg .b64 	%rd<48>;

	ld.param.u64 	%rd4, [_Z11gemm_kernelPKfS0_Pfii_param_0];
	ld.param.u64 	%rd5, [_Z11gemm_kernelPKfS0_Pfii_param_1];
	ld.param.u32 	%r44, [_Z11gemm_kernelPKfS0_Pfii_param_3];
	ld.param.u32 	%r45, [_Z11gemm_kernelPKfS0_Pfii_param_4];
	cvta.to.global.u64 	%rd1, %rd5;
	cvta.to.global.u64 	%rd2, %rd4;
	mov.u32 	%r46, %ctaid.x;
	mov.u32 	%r47, %ntid.x;
	mov.u32 	%r48, %tid.x;
	mad.lo.s32 	%r49, %r46, %r47, %r48;
	add.s32 	%r1, %r49, %r45;
	setp.ge.s32 	%p1, %r1, %r44;
	setp.lt.s32 	%p2, %r44, 1;
	or.pred  	%p3, %p1, %p2;
	@%p3 bra 	$L__BB0_14;
	mul.lo.s32 	%r2, %r1, %r44;
	add.s32 	%r3, %r44, -1;
	and.b32  	%r4, %r44, 7;
	and.b32  	%r5, %r44, 2147483640;
	neg.s32 	%r6, %r5;
	shl.b32 	%r7, %r44, 3;
	mul.lo.s32 	%r8, %r44, 3;
	mul.lo.s32 	%r9, %r44, 7;
	mov.b32 	%r68, 0;
$L__BB0_2:
	setp.lt.u32 	%p4, %r3, 7;
	mov.f32 	%f66, 0f00000000;
	mov.b32 	%r80, 0;
	@%p4 bra 	$L__BB0_5;
	add.s32 	%r77, %r44, %r68;
	shl.b32 	%r52, %r44, 1;
	add.s32 	%r76, %r52, %r68;
	add.s32 	%r75, %r8, %r68;
	shl.b32 	%r53, %r44, 2;
	add.s32 	%r74, %r53, %r68;
	mad.lo.s32 	%r73, %r44, 5, %r68;
	mad.lo.s32 	%r72, %r44, 6, %r68;
	add.s32 	%r71, %r9, %r68;
	mov.f32 	%f66, 0f00000000;
	mov.u32 	%r69, %r2;
	mov.u32 	%r70, %r68;
	mov.u32 	%r78, %r6;
$L__BB0_4:
	.pragma "nounroll";
	mul.wide.s32 	%rd6, %r69, 4;
	add.s64 	%rd7, %rd2, %rd6;
	ld.global.f32 	%f16, [%rd7];
	mul.wide.u32 	%rd8, %r70, 4;
	add.s64 	%rd9, %rd1, %rd8;
	ld.global.f32 	%f17, [%rd9];
	fma.rn.f32 	%f18, %f16, %f17, %f66;
	ld.global.f32 	%f19, [%rd7+4];
	mul.wide.u32 	%rd10, %r77, 4;
	add.s64 	%rd11, %rd1, %rd10;
	ld.global.f32 	%f20, [%rd11];
	fma.rn.f32 	%f21, %f19, %f20, %f18;
	ld.global.f32 	%f22, [%rd7+8];
	mul.wide.u32 	%rd12, %r76, 4;
	add.s64 	%rd13, %rd1, %rd12;
	ld.global.f32 	%f23, [%rd13];
	fma.rn.f32 	%f24, %f22, %f23, %f21;
	ld.global.f32 	%f25, [%rd7+12];
	mul.wide.u32 	%rd14, %r75, 4;
	add.s64 	%rd15, %rd1, %rd14;
	ld.global.f32 	%f26, [%rd15];
	fma.rn.f32 	%f27, %f25, %f26, %f24;
	ld.global.f32 	%f28, [%rd7+16];
	mul.wide.u32 	%rd16, %r74, 4;
	add.s64 	%rd17, %rd1, %rd16;
	ld.global.f32 	%f29, [%rd17];
	fma.rn.f32 	%f30, %f28, %f29, %f27;
	ld.global.f32 	%f31, [%rd7+20];
	mul.wide.u32 	%rd18, %r73, 4;
	add.s64 	%rd19, %rd1, %rd18;
	ld.global.f32 	%f32, [%rd19];
	fma.rn.f32 	%f33, %f31, %f32, %f30;
	ld.global.f32 	%f34, [%rd7+24];
	mul.wide.u32 	%rd20, %r72, 4;
	add.s64 	%rd21, %rd1, %rd20;
	ld.global.f32 	%f35, [%rd21];
	fma.rn.f32 	%f36, %f34, %f35, %f33;
	ld.global.f32 	%f37, [%rd7+28];
	mul.wide.u32 	%rd22, %r71, 4;
	add.s64 	%rd23, %rd1, %rd22;
	ld.global.f32 	%f38, [%rd23];
	fma.rn.f32 	%f66, %f37, %f38, %f36;
	add.s32 	%r78, %r78, 8;
	add.s32 	%r77, %r77, %r7;
	add.s32 	%r76, %r76, %r7;
	add.s32 	%r75, %r75, %r7;
	add.s32 	%r74, %r74, %r7;
	add.s32 	%r73, %r73, %r7;
	add.s32 	%r72, %r72, %r7;
	add.s32 	%r71, %r71, %r7;
	add.s32 	%r70, %r70, %r7;
	add.s32 	%r69, %r69, 8;
	setp.ne.s32 	%p5, %r78, 0;
	mov.u32 	%r80, %r5;
	@%p5 bra 	$L__BB0_4;
$L__BB0_5:
	setp.eq.s32 	%p6, %r4, 0;
	@%p6 bra 	$L__BB0_13;
	add.s32 	%r54, %r4, -1;
	setp.lt.u32 	%p7, %r54, 3;
	@%p7 bra 	$L__BB0_8;
	add.s32 	%r55, %r80, %r2;
	mul.wide.s32 	%rd24, %r55, 4;
	add.s64 	%rd25, %rd2, %rd24;
	ld.global.f32 	%f40, [%rd25];
	mad.lo.s32 	%r56, %r80, %r44, %r68;
	mul.wide.u32 	%rd26, %r56, 4;
	add.s64 	%rd27, %rd1, %rd26;
	ld.global.f32 	%f41, [%rd27];
	fma.rn.f32 	%f42, %f40, %f41, %f66;
	ld.global.f32 	%f43, [%rd25+4];
	add.s32 	%r57, %r56, %r44;
	mul.wide.u32 	%rd28, %r57, 4;
	add.s64 	%rd29, %rd1, %rd28;
	ld.global.f32 	%f44, [%rd29];
	fma.rn.f32 	%f45, %f43, %f44, %f42;
	ld.global.f32 	%f46, [%rd25+8];
	add.s32 	%r58, %r57, %r44;
	mul.wide.u32 	%rd30, %r58, 4;
	add.s64 	%rd31, %rd1, %rd30;
	ld.global.f32 	%f47, [%rd31];
	fma.rn.f32 	%f48, %f46, %f47, %f45;
	ld.global.f32 	%f49, [%rd25+12];
	add.s32 	%r59, %r58, %r44;
	mul.wide.u32 	%rd32, %r59, 4;
	add.s64 	%rd33, %rd1, %rd32;
	ld.global.f32 	%f50, [%rd33];
	fma.rn.f32 	%f66, %f49, %f50, %f48;
	add.s32 	%r80, %r80, 4;
$L__BB0_8:
	and.b32  	%r60, %r44, 3;
	setp.eq.s32 	%p8, %r60, 0;
	@%p8 bra 	$L__BB0_13;
	setp.eq.s32 	%p9, %r60, 1;
	@%p9 bra 	$L__BB0_11;
	add.s32 	%r61, %r80, %r2;
	mul.wide.s32 	%rd34, %r61, 4;
	add.s64 	%rd35, %rd2, %rd34;
	ld.global.f32 	%f52, [%rd35];
	mad.lo.s32 	%r62, %r80, %r44, %r68;
	mul.wide.u32 	%rd36, %r62, 4;
	add.s64 	%rd37, %rd1, %rd36;
	ld.global.f32 	%f53, [%rd37];
	fma.rn.f32 	%f54, %f52, %f53, %f66;
	ld.global.f32 	%f55, [%rd35+4];
	add.s32 	%r63, %r62, %r44;
	mul.wide.u32 	%rd38, %r63, 4;
	add.s64 	%rd39, %rd1, %rd38;
	ld.global.f32 	%f56, [%rd39];
	fma.rn.f32 	%f66, %f55, %f56, %f54;
	add.s32 	%r80, %r80, 2;
$L__BB0_11:
	and.b32  	%r64, %r44, 1;
	setp.eq.b32 	%p10, %r64, 1;
	not.pred 	%p11, %p10;
	@%p11 bra 	$L__BB0_13;
	add.s32 	%r65, %r80, %r2;
	mul.wide.s32 	%rd40, %r65, 4;
	add.s64 	%rd41, %rd2, %rd40;
	ld.global.f32 	%f57, [%rd41];
	mad.lo.s32 	%r66, %r80, %r44, %r68;
	mul.wide.u32 	%rd42, %r66, 4;
	add.s64 	%rd43, %rd1, %rd42;
	ld.global.f32 	%f58, [%rd43];
	fma.rn.f32 	%f66, %f57, %f58, %f66;
$L__BB0_13:
	ld.param.u64 	%rd47, [_Z11gemm_kernelPKfS0_Pfii_param_2];
	add.s32 	%r67, %r68, %r2;
	cvta.to.global.u64 	%rd44, %rd47;
	mul.wide.s32 	%rd45, %r67, 4;
	add.s64 	%rd46, %rd44, %rd45;
	st.global.f32 	[%rd46], %f66;
	add.s32 	%r68, %r68, 1;
	setp.ne.s32 	%p12, %r68, %r44;
	@%p12 bra 	$L__BB0_2;
$L__BB0_14:
	ret;

}


// ===== COMPILED SASS (sm_100) =====

	.target	sm_100

	.elftype	@"ET_EXEC"


//--------------------- .note.nv.tkinfo           --------------------------
	.section	.note.nv.tkinfo,"",@"SHT_NOTE"
	.sectionflags	@"SHF_NOTE_NV_TKINFO"
	.tkinfo
        /*0018*/ 	.word	0x00000002
        /*0030*/ 	.string	""
        /*0030*/ 	.string	"ptxas"
        /*0030*/ 	.string	"Cuda compilation tools, release 13.0, V13.0.88"
        /*0030*/ 	.string	"Build cuda_13.0.r13.0/compiler.36424714_0"
        /*0030*/ 	.string	"-arch sm_100 -m 64 "



//--------------------- .note.nv.cuinfo           --------------------------
	.section	.note.nv.cuinfo,"",@"SHT_NOTE"
	.sectionflags	@"SHF_NOTE_NV_CUINFO"
        /*0018*/ 	.short	0x0002
        /*001a*/ 	.short	0x0064
        /*001c*/ 	.short	0x0082
	.zero		2


//--------------------- .nv.info                  --------------------------
	.section	.nv.info,"",@"SHT_CUDA_INFO"
	.align	4


	//----- nvinfo : EIATTR_REGCOUNT
	.align		4
        /*0000*/ 	.byte	0x04, 0x2f
        /*0002*/ 	.short	(.L_1 - .L_0)
	.align		4
.L_0:
        /*0004*/ 	.word	index@(_Z11gemm_kernelPKfS0_Pfii)
        /*0008*/ 	.word	0x00000020


	//----- nvinfo : EIATTR_FRAME_SIZE
	.align		4
.L_1:
        /*000c*/ 	.byte	0x04, 0x11
        /*000e*/ 	.short	(.L_3 - .L_2)
	.align		4
.L_2:
        /*0010*/ 	.word	index@(_Z11gemm_kernelPKfS0_Pfii)
        /*0014*/ 	.word	0x00000000


	//----- nvinfo : EIATTR_MIN_STACK_SIZE
	.align		4
.L_3:
        /*0018*/ 	.byte	0x04, 0x12
        /*001a*/ 	.short	(.L_5 - .L_4)
	.align		4
.L_4:
        /*001c*/ 	.word	index@(_Z11gemm_kernelPKfS0_Pfii)
        /*0020*/ 	.word	0x00000000
.L_5:


//--------------------- .nv.compat                --------------------------
	.section	.nv.compat,"",@"SHT_CUDA_COMPAT_INFO"
	.align	4
        /*0000*/ 	.byte	0x02, 0x09, 0x00, 0x00, 0x02, 0x02, 0x01, 0x00, 0x02, 0x05, 0x05, 0x00, 0x03, 0x07, 0x01, 0x01
        /*0010*/ 	.byte	0x02, 0x03, 0x00, 0x00, 0x02, 0x06, 0x01, 0x00, 0x04, 0x0b, 0x08, 0x00, 0x09, 0x00, 0x00, 0x00
        /*0020*/ 	.byte	0x00, 0x00, 0x00, 0x00


//--------------------- .nv.info._Z11gemm_kernelPKfS0_Pfii --------------------------
	.section	.nv.info._Z11gemm_kernelPKfS0_Pfii,"",@"SHT_CUDA_INFO"
	.sectionflags	@""
	.align	4


	//----- nvinfo : EIATTR_CUDA_API_VERSION
	.align		4
        /*0000*/ 	.byte	0x04, 0x37
        /*0002*/ 	.short	(.L_7 - .L_6)
.L_6:
        /*0004*/ 	.word	0x00000082


	//----- nvinfo : EIATTR_KPARAM_INFO
	.align		4
.L_7:
        /*0008*/ 	.byte	0x04, 0x17
        /*000a*/ 	.short	(.L_9 - .L_8)
.L_8:
        /*000c*/ 	.word	0x00000000
        /*0010*/ 	.short	0x0004
        /*0012*/ 	.short	0x001c
        /*0014*/ 	.byte	0x00, 0xf0, 0x11, 0x00


	//----- nvinfo : EIATTR_KPARAM_INFO
	.align		4
.L_9:
        /*0018*/ 	.byte	0x04, 0x17
        /*001a*/ 	.short	(.L_11 - .L_10)
.L_10:
        /*001c*/ 	.word	0x00000000
        /*0020*/ 	.short	0x0003
        /*0022*/ 	.short	0x0018
        /*0024*/ 	.byte	0x00, 0xf0, 0x11, 0x00


	//----- nvinfo : EIATTR_KPARAM_INFO
	.align		4
.L_11:
        /*0028*/ 	.byte	0x04, 0x17
        /*002a*/ 	.short	(.L_13 - .L_12)
.L_12:
        /*002c*/ 	.word	0x00000000
        /*0030*/ 	.short	0x0002
        /*0032*/ 	.short	0x0010
        /*0034*/ 	.byte	0x00, 0xf5, 0x21, 0x00


	//----- nvinfo : EIATTR_KPARAM_INFO
	.align		4
.L_13:
        /*0038*/ 	.byte	0x04, 0x17
        /*003a*/ 	.short	(.L_15 - .L_14)
.L_14:
        /*003c*/ 	.word	0x00000000
        /*0040*/ 	.short	0x0001
        /*0042*/ 	.short	0x0008
        /*0044*/ 	.byte	0x00, 0xf5, 0x21, 0x00


	//----- nvinfo : EIATTR_KPARAM_INFO
	.align		4
.L_15:
        /*0048*/ 	.byte	0x04, 0x17
        /*004a*/ 	.short	(.L_17 - .L_16)
.L_16:
        /*004c*/ 	.word	0x00000000
        /*0050*/ 	.short	0x0000
        /*0052*/ 	.short	0x0000
        /*0054*/ 	.byte	0x00, 0xf5, 0x21, 0x00


	//----- nvinfo : EIATTR_SPARSE_MMA_MASK
	.align		4
.L_17:
        /*0058*/ 	.byte	0x03, 0x50
        /*005a*/ 	.short	0x0000


	//----- nvinfo : EIATTR_MAXREG_COUNT
	.align		4
        /*005c*/ 	.byte	0x03, 0x1b
        /*005e*/ 	.short	0x00ff


	//----- nvinfo : EIATTR_MERCURY_ISA_VERSION
	.align		4
        /*0060*/ 	.byte	0x03, 0x5f
        /*0062*/ 	.short	0x0101


	//----- nvinfo : EIATTR_VRC_CTA_INIT_COUNT
	.align		4
        /*0064*/ 	.byte	0x02, 0x4a
	.zero		1
	.zero		1


	//----- nvinfo : EIATTR_EXIT_INSTR_OFFSETS
	.align		4
        /*0068*/ 	.byte	0x04, 0x1c
        /*006a*/ 	.short	(.L_19 - .L_18)


	//   ....[0]....
.L_18:
        /*006c*/ 	.word	0x00000090


	//   ....[1]....
        /*0070*/ 	.word	0x00000960


	//----- nvinfo : EIATTR_CBANK_PARAM_SIZE
	.align		4
.L_19:
        /*0074*/ 	.byte	0x03, 0x19
        /*0076*/ 	.short	0x0020


	//----- nvinfo : EIATTR_PARAM_CBANK
	.align		4
        /*0078*/ 	.byte	0x04, 0x0a
        /*007a*/ 	.short	(.L_21 - .L_20)
	.align		4
.L_20:
        /*007c*/ 	.word	index@(.nv.constant0._Z11gemm_kernelPKfS0_Pfii)
        /*0080*/ 	.short	0x0380
        /*0082*/ 	.short	0x0020


	//----- nvinfo : EIATTR_SW_WAR
	.align		4
.L_21:
        /*0084*/ 	.byte	0x04, 0x36
        /*0086*/ 	.short	(.L_23 - .L_22)
.L_22:
        /*0088*/ 	.word	0x00000008
.L_23:


//--------------------- .nv.callgraph             --------------------------
	.section	.nv.callgraph,"",@"SHT_CUDA_CALLGRAPH"
	.align	4
	.sectionentsize	8
	.align		4
        /*0000*/ 	.word	0x00000000
	.align		4
        /*0004*/ 	.word	0xffffffff
	.align		4
        /*0008*/ 	.word	0x00000000
	.align		4
        /*000c*/ 	.word	0xfffffffe
	.align		4
        /*0010*/ 	.word	0x00000000
	.align		4
        /*0014*/ 	.word	0xfffffffd
	.align		4
        /*0018*/ 	.word	0x00000000
	.align		4
        /*001c*/ 	.word	0xfffffffc


//--------------------- .text._Z11gemm_kernelPKfS0_Pfii --------------------------
	.section	.text._Z11gemm_kernelPKfS0_Pfii,"ax",@progbits
	.align	128
        .global         _Z11gemm_kernelPKfS0_Pfii
        .type           _Z11gemm_kernelPKfS0_Pfii,@function
        .size           _Z11gemm_kernelPKfS0_Pfii,(.L_x_6 - _Z11gemm_kernelPKfS0_Pfii)
        .other          _Z11gemm_kernelPKfS0_Pfii,@"STO_CUDA_ENTRY STV_DEFAULT"
_Z11gemm_kernelPKfS0_Pfii:
.text._Z11gemm_kernelPKfS0_Pfii:
[----:B------:R-:W-:Y:S01]  /*0000*/  LDC R1, c[0x0][0x37c] ;  /* 0x0000df00ff017b82 */ /* 0x000fe20000000800 */
[----:B------:R-:W0:Y:S07]  /*0010*/  S2R R3, SR_TID.X ;  /* 0x0000000000037919 */ /* 0x000e2e0000002100 */
[----:B------:R-:W0:Y:S08]  /*0020*/  S2UR UR4, SR_CTAID.X ;  /* 0x00000000000479c3 */ /* 0x000e300000002500 */
[----:B------:R-:W0:Y:S08]  /*0030*/  LDC R0, c[0x0][0x360] ;  /* 0x0000d800ff007b82 */ /* 0x000e300000000800 */
[----:B------:R-:W1:Y:S01]  /*0040*/  LDC.64 R4, c[0x0][0x398] ;  /* 0x0000e600ff047b82 */ /* 0x000e620000000a00 */
[----:B0-----:R-:W-:Y:S01]  /*0050*/  IMAD R0, R0, UR4, R3 ;  /* 0x0000000400007c24 */ /* 0x001fe2000f8e0203 */
[----:B-1----:R-:W-:-:S04]  /*0060*/  ISETP.GE.AND P0, PT, R4, 0x1, PT ;  /* 0x000000010400780c */ /* 0x002fc80003f06270 */
[----:B------:R-:W-:-:S04]  /*0070*/  IADD3 R3, PT, PT, R0, R5, RZ ;  /* 0x0000000500037210 */ /* 0x000fc80007ffe0ff */
[----:B------:R-:W-:-:S13]  /*0080*/  ISETP.GE.OR P0, PT, R3, R4, !P0 ;  /* 0x000000040300720c */ /* 0x000fda0004706670 */
[----:B------:R-:W-:Y:S05]  /*0090*/  @P0 EXIT ;  /* 0x000000000000094d */ /* 0x000fea0003800000 */
[C---:B------:R-:W-:Y:S01]  /*00a0*/  IADD3 R0, PT, PT, R4.reuse, -0x1, RZ ;  /* 0xffffffff04007810 */ /* 0x040fe20007ffe0ff */
[----:B------:R-:W-:Y:S02]  /*00b0*/  IMAD R2, R3, R4, RZ ;  /* 0x0000000403027224 */ /* 0x000fe400078e02ff */
[----:B------:R-:W-:Y:S01]  /*00c0*/  HFMA2 R5, -RZ, RZ, 0, 0 ;  /* 0x00000000ff057431 */ /* 0x000fe200000001ff */
[----:B------:R-:W-:Y:S01]  /*00d0*/  LOP3.LUT R3, R4, 0x7, RZ, 0xc0, !PT ;  /* 0x0000000704037812 */ /* 0x000fe200078ec0ff */
[----:B------:R-:W0:Y:S01]  /*00e0*/  LDCU.64 UR4, c[0x0][0x358] ;  /* 0x00006b00ff0477ac */ /* 0x000e220008000a00 */
[----:B------:R-:W-:Y:S02]  /*00f0*/  ISETP.GE.U32.AND P0, PT, R0, 0x7, PT ;  /* 0x000000070000780c */ /* 0x000fe40003f06070 */
[----:B------:R-:W-:-:S04]  /*0100*/  LOP3.LUT R0, R4, 0x7ffffff8, RZ, 0xc0, !PT ;  /* 0x7ffffff804007812 */ /* 0x000fc800078ec0ff */
[----:B------:R-:W-:-:S07]  /*0110*/  IADD3 R4, PT, PT, -R0, RZ, RZ ;  /* 0x000000ff00047210 */ /* 0x000fce0007ffe1ff */
.L_x_4:
[----:B-1----:R-:W-:Y:S02]  /*0120*/  MOV R16, RZ ;  /* 0x000000ff00107202 */ /* 0x002fe40000000f00 */
[----:B------:R-:W-:Y:S01]  /*0130*/  MOV R6, RZ ;  /* 0x000000ff00067202 */ /* 0x000fe20000000f00 */
[----:B------:R-:W-:Y:S06]  /*0140*/  @!P0 BRA `(.L_x_0) ;  /* 0x0000000000f08947 */ /* 0x000fec0003800000 */
[----:B------:R-:W1:Y:S01]  /*0150*/  LDC R8, c[0x0][0x398] ;  /* 0x0000e600ff087b82 */ /* 0x000e620000000800 */
[----:B------:R-:W-:Y:S02]  /*0160*/  MOV R16, RZ ;  /* 0x000000ff00107202 */ /* 0x000fe40000000f00 */
[----:B------:R-:W-:Y:S02]  /*0170*/  MOV R9, R2 ;  /* 0x0000000200097202 */ /* 0x000fe40000000f00 */
[-C--:B------:R-:W-:Y:S02]  /*0180*/  MOV R7, R5.reuse ;  /* 0x0000000500077202 */ /* 0x080fe40000000f00 */
[----:B------:R-:W-:Y:S02]  /*0190*/  MOV R10, R4 ;  /* 0x00000004000a7202 */ /* 0x000fe40000000f00 */
[----:B-1----:R-:W-:Y:S01]  /*01a0*/  IADD3 R11, PT, PT, R5, R8, RZ ;  /* 0x00000008050b7210 */ /* 0x002fe20007ffe0ff */
[C-C-:B------:R-:W-:Y:S01]  /*01b0*/  IMAD R25, R8.reuse, 0x3, R5.reuse ;  /* 0x0000000308197824 */ /* 0x140fe200078e0205 */
[CC--:B------:R-:W-:Y:S01]  /*01c0*/  LEA R6, R8.reuse, R5.reuse, 0x1 ;  /* 0x0000000508067211 */ /* 0x0c0fe200078e08ff */
[C-C-:B------:R-:W-:Y:S01]  /*01d0*/  IMAD R29, R8.reuse, 0x5, R5.reuse ;  /* 0x00000005081d7824 */ /* 0x140fe200078e0205 */
[C---:B------:R-:W-:Y:S01]  /*01e0*/  LEA R27, R8.reuse, R5, 0x2 ;  /* 0x00000005081b7211 */ /* 0x040fe200078e10ff */
[----:B------:R-:W-:-:S02]  /*01f0*/  IMAD R24, R8, 0x6, R5 ;  /* 0x0000000608187824 */ /* 0x000fc400078e0205 */
[----:B------:R-:W-:-:S07]  /*0200*/  IMAD R26, R8, 0x7, R5 ;  /* 0x00000007081a7824 */ /* 0x000fce00078e0205 */
.L_x_1:
[----:B------:R-:W1:Y:S08]  /*0210*/  LDC.64 R14, c[0x0][0x388] ;  /* 0x0000e200ff0e7b82 */ /* 0x000e700000000a00 */
[----:B------:R-:W2:Y:S01]  /*0220*/  LDC.64 R12, c[0x0][0x380] ;  /* 0x0000e000ff0c7b82 */ /* 0x000ea20000000a00 */
[----:B-1----:R-:W-:-:S06]  /*0230*/  IMAD.WIDE.U32 R18, R7, 0x4, R14 ;  /* 0x0000000407127825 */ /* 0x002fcc00078e000e */
[----:B0-----:R-:W3:Y:S01]  /*0240*/  LDG.E R18, desc[UR4][R18.64] ;  /* 0x0000000412127981 */ /* 0x001ee2000c1e1900 */
[----:B--2---:R-:W-:-:S05]  /*0250*/  IMAD.WIDE R12, R9, 0x4, R12 ;  /* 0x00000004090c7825 */ /* 0x004fca00078e020c */
[----:B------:R-:W3:Y:S01]  /*0260*/  LDG.E R17, desc[UR4][R12.64] ;  /* 0x000000040c117981 */ /* 0x000ee2000c1e1900 */
[----:B------:R-:W-:-:S03]  /*0270*/  IMAD.WIDE.U32 R22, R11, 0x4, R14 ;  /* 0x000000040b167825 */ /* 0x000fc600078e000e */
[----:B------:R-:W2:Y:S01]  /*0280*/  LDG.E R19, desc[UR4][R12.64+0x8] ;  /* 0x000008040c137981 */ /* 0x000ea2000c1e1900 */
[----:B------:R-:W-:-:S03]  /*0290*/  IMAD.WIDE.U32 R20, R6, 0x4, R14 ;  /* 0x0000000406147825 */ /* 0x000fc600078e000e */
[----:B------:R-:W4:Y:S04]  /*02a0*/  LDG.E R22, desc[UR4][R22.64] ;  /* 0x0000000416167981 */ /* 0x000f28000c1e1900 */
[----:B------:R-:W2:Y:S04]  /*02b0*/  LDG.E R20, desc[UR4][R20.64] ;  /* 0x0000000414147981 */ /* 0x000ea8000c1e1900 */
[----:B------:R-:W5:Y:S01]  /*02c0*/  LDG.E R23, desc[UR4][R12.64+0x10] ;  /* 0x000010040c177981 */ /* 0x000f62000c1e1900 */
[----:B---3--:R-:W-:-:S03]  /*02d0*/  FFMA R17, R17, R18, R16 ;  /* 0x0000001211117223 */ /* 0x008fc60000000010 */
[----:B------:R-:W4:Y:S02]  /*02e0*/  LDG.E R16, desc[UR4][R12.64+0x4] ;  /* 0x000004040c107981 */ /* 0x000f24000c1e1900 */
[----:B----4-:R-:W-:Y:S01]  /*02f0*/  FFMA R28, R16, R22, R17 ;  /* 0x00000016101c7223 */ /* 0x010fe20000000011 */
[----:B------:R-:W-:-:S04]  /*0300*/  IMAD.WIDE.U32 R16, R25, 0x4, R14 ;  /* 0x0000000419107825 */ /* 0x000fc800078e000e */
[----:B--2---:R-:W-:Y:S01]  /*0310*/  FFMA R28, R19, R20, R28 ;  /* 0x00000014131c7223 */ /* 0x004fe2000000001c */
[--C-:B------:R-:W-:Y:S01]  /*0320*/  IMAD.WIDE.U32 R18, R27, 0x4, R14.reuse ;  /* 0x000000041b127825 */ /* 0x100fe200078e000e */
[----:B------:R-:W2:Y:S05]  /*0330*/  LDG.E R16, desc[UR4][R16.64] ;  /* 0x0000000410107981 */ /* 0x000eaa000c1e1900 */
[----:B------:R-:W5:Y:S04]  /*0340*/  LDG.E R18, desc[UR4][R18.64] ;  /* 0x0000000412127981 */ /* 0x000f68000c1e1900 */
[----:B------:R-:W2:Y:S01]  /*0350*/  LDG.E R17, desc[UR4][R12.64+0xc] ;  /* 0x00000c040c117981 */ /* 0x000ea2000c1e1900 */
[----:B------:R-:W-:-:S03]  /*0360*/  IMAD.WIDE.U32 R20, R29, 0x4, R14 ;  /* 0x000000041d147825 */ /* 0x000fc600078e000e */
[----:B------:R-:W3:Y:S04]  /*0370*/  LDG.E R19, desc[UR4][R12.64+0x1c] ;  /* 0x00001c040c137981 */ /* 0x000ee8000c1e1900 */
[----:B------:R-:W4:Y:S01]  /*0380*/  LDG.E R20, desc[UR4][R20.64] ;  /* 0x0000000414147981 */ /* 0x000f22000c1e1900 */
[----:B--2---:R-:W-:-:S03]  /*0390*/  FFMA R28, R17, R16, R28 ;  /* 0x00000010111c7223 */ /* 0x004fc6000000001c */
[----:B------:R-:W4:Y:S01]  /*03a0*/  LDG.E R17, desc[UR4][R12.64+0x14] ;  /* 0x000014040c117981 */ /* 0x000f22000c1e1900 */
[----:B-----5:R-:W-:Y:S01]  /*03b0*/  FFMA R28, R23, R18, R28 ;  /* 0x00000012171c7223 */ /* 0x020fe2000000001c */
[--C-:B------:R-:W-:Y:S02]  /*03c0*/  IMAD.WIDE.U32 R22, R24, 0x4, R14.reuse ;  /* 0x0000000418167825 */ /* 0x100fe400078e000e */
[----:B------:R-:W2:Y:S02]  /*03d0*/  LDG.E R16, desc[UR4][R12.64+0x18] ;  /* 0x000018040c107981 */ /* 0x000ea4000c1e1900 */
[----:B------:R-:W-:Y:S02]  /*03e0*/  IMAD.WIDE.U32 R14, R26, 0x4, R14 ;  /* 0x000000041a0e7825 */ /* 0x000fe400078e000e */
[----:B------:R-:W2:Y:S04]  /*03f0*/  LDG.E R22, desc[UR4][R22.64] ;  /* 0x0000000416167981 */ /* 0x000ea8000c1e1900 */
[----:B------:R-:W3:Y:S01]  /*0400*/  LDG.E R14, desc[UR4][R14.64] ;  /* 0x000000040e0e7981 */ /* 0x000ee2000c1e1900 */
[----:B------:R-:W-:-:S04]  /*0410*/  IADD3 R10, PT, PT, R10, 0x8, RZ ;  /* 0x000000080a0a7810 */ /* 0x000fc80007ffe0ff */
[----:B------:R-:W-:Y:S01]  /*0420*/  ISETP.NE.AND P1, PT, R10, RZ, PT ;  /* 0x000000ff0a00720c */ /* 0x000fe20003f25270 */
[C---:B------:R-:W-:Y:S01]  /*0430*/  IMAD R27, R8.reuse, 0x8, R27 ;  /* 0x00000008081b7824 */ /* 0x040fe200078e021b */
[C---:B------:R-:W-:Y:S02]  /*0440*/  LEA R11, R8.reuse, R11, 0x3 ;  /* 0x0000000b080b7211 */ /* 0x040fe400078e18ff */
[C---:B------:R-:W-:Y:S02]  /*0450*/  LEA R6, R8.reuse, R6, 0x3 ;  /* 0x0000000608067211 */ /* 0x040fe400078e18ff */
[C---:B------:R-:W-:Y:S02]  /*0460*/  LEA R25, R8.reuse, R25, 0x3 ;  /* 0x0000001908197211 */ /* 0x040fe400078e18ff */
[C---:B------:R-:W-:Y:S02]  /*0470*/  LEA R29, R8.reuse, R29, 0x3 ;  /* 0x0000001d081d7211 */ /* 0x040fe400078e18ff */
[----:B------:R-:W-:-:S02]  /*0480*/  LEA R24, R8, R24, 0x3 ;  /* 0x0000001808187211 */ /* 0x000fc400078e18ff */
[C---:B------:R-:W-:Y:S02]  /*0490*/  LEA R26, R8.reuse, R26, 0x3 ;  /* 0x0000001a081a7211 */ /* 0x040fe400078e18ff */
[----:B------:R-:W-:Y:S02]  /*04a0*/  LEA R7, R8, R7, 0x3 ;  /* 0x0000000708077211 */ /* 0x000fe400078e18ff */
[----:B------:R-:W-:Y:S01]  /*04b0*/  IADD3 R9, PT, PT, R9, 0x8, RZ ;  /* 0x0000000809097810 */ /* 0x000fe20007ffe0ff */
[----:B----4-:R-:W-:-:S04]  /*04c0*/  FFMA R17, R17, R20, R28 ;  /* 0x0000001411117223 */ /* 0x010fc8000000001c */
[----:B--2---:R-:W-:-:S04]  /*04d0*/  FFMA R16, R16, R22, R17 ;  /* 0x0000001610107223 */ /* 0x004fc80000000011 */
[----:B---3--:R-:W-:Y:S01]  /*04e0*/  FFMA R16, R19, R14, R16 ;  /* 0x0000000e13107223 */ /* 0x008fe20000000010 */
[----:B------:R-:W-:Y:S06]  /*04f0*/  @P1 BRA `(.L_x_1) ;  /* 0xfffffffc00441947 */ /* 0x000fec000383ffff */
[----:B------:R-:W-:-:S07]  /*0500*/  MOV R6, R0 ;  /* 0x0000000000067202 */ /* 0x000fce0000000f00 */
.L_x_0:
[----:B------:R-:W-:-:S13]  /*0510*/  ISETP.NE.AND P1, PT, R3, RZ, PT ;  /* 0x000000ff0300720c */ /* 0x000fda0003f25270 */
[----:B------:R-:W-:Y:S05]  /*0520*/  @!P1 BRA `(.L_x_2) ;  /* 0x0000000000ec9947 */ /* 0x000fea0003800000 */
[----:B------:R-:W1:Y:S01]  /*0530*/  LDC R7, c[0x0][0x398] ;  /* 0x0000e600ff077b82 */ /* 0x000e620000000800 */
[----:B------:R-:W-:-:S04]  /*0540*/  IADD3 R8, PT, PT, R3, -0x1, RZ ;  /* 0xffffffff03087810 */ /* 0x000fc80007ffe0ff */
[----:B------:R-:W-:Y:S02]  /*0550*/  ISETP.GE.U32.AND P1, PT, R8, 0x3, PT ;  /* 0x000000030800780c */ /* 0x000fe40003f26070 */
[----:B-1----:R-:W-:-:S11]  /*0560*/  LOP3.LUT P2, R20, R7, 0x3, RZ, 0xc0, !PT ;  /* 0x0000000307147812 */ /* 0x002fd6000784c0ff */
[----:B------:R-:W-:Y:S05]  /*0570*/  @!P1 BRA `(.L_x_3) ;  /* 0x0000000000689947 */ /* 0x000fea0003800000 */
[----:B------:R-:W1:Y:S01]  /*0580*/  LDC R22, c[0x0][0x398] ;  /* 0x0000e600ff167b82 */ /* 0x000e620000000800 */
[----:B------:R-:W-:-:S07]  /*0590*/  IADD3 R13, PT, PT, R2, R6, RZ ;  /* 0x00000006020d7210 */ /* 0x000fce0007ffe0ff */
[----:B------:R-:W2:Y:S08]  /*05a0*/  LDC.64 R10, c[0x0][0x388] ;  /* 0x0000e200ff0a7b82 */ /* 0x000eb00000000a00 */
[----:B------:R-:W3:Y:S01]  /*05b0*/  LDC.64 R8, c[0x0][0x380] ;  /* 0x0000e000ff087b82 */ /* 0x000ee20000000a00 */
[----:B-1----:R-:W-:-:S04]  /*05c0*/  IMAD R19, R6, R22, R5 ;  /* 0x0000001606137224 */ /* 0x002fc800078e0205 */
[C---:B------:R-:W-:Y:S02]  /*05d0*/  IMAD.IADD R15, R19.reuse, 0x1, R22 ;  /* 0x00000001130f7824 */ /* 0x040fe400078e0216 */
[----:B--2---:R-:W-:-:S03]  /*05e0*/  IMAD.WIDE.U32 R18, R19, 0x4, R10 ;  /* 0x0000000413127825 */ /* 0x004fc600078e000a */
[----:B------:R-:W-:-:S03]  /*05f0*/  IADD3 R21, PT, PT, R15, R22, RZ ;  /* 0x000000160f157210 */ /* 0x000fc60007ffe0ff */
[----:B0-----:R-:W2:Y:S01]  /*0600*/  LDG.E R19, desc[UR4][R18.64] ;  /* 0x0000000412137981 */ /* 0x001ea2000c1e1900 */
[----:B---3--:R-:W-:-:S04]  /*0610*/  IMAD.WIDE R8, R13, 0x4, R8 ;  /* 0x000000040d087825 */ /* 0x008fc800078e0208 */
[--C-:B------:R-:W-:Y:S01]  /*0620*/  IMAD.WIDE.U32 R12, R15, 0x4, R10.reuse ;  /* 0x000000040f0c7825 */ /* 0x100fe200078e000a */
[----:B------:R-:W2:Y:S03]  /*0630*/  LDG.E R17, desc[UR4][R8.64] ;  /* 0x0000000408117981 */ /* 0x000ea6000c1e1900 */
[C-C-:B------:R-:W-:Y:S01]  /*0640*/  IMAD.WIDE.U32 R14, R21.reuse, 0x4, R10.reuse ;  /* 0x00000004150e7825 */ /* 0x140fe200078e000a */
[----:B------:R-:W-:Y:S01]  /*0650*/  IADD3 R21, PT, PT, R21, R22, RZ ;  /* 0x0000001615157210 */ /* 0x000fe20007ffe0ff */
[----:B------:R-:W3:Y:S04]  /*0660*/  LDG.E R12, desc[UR4][R12.64] ;  /* 0x000000040c0c7981 */ /* 0x000ee8000c1e1900 */
[----:B------:R-:W3:Y:S01]  /*0670*/  LDG.E R22, desc[UR4][R8.64+0x4] ;  /* 0x0000040408167981 */ /* 0x000ee2000c1e1900 */
[----:B------:R-:W-:-:S03]  /*0680*/  IMAD.WIDE.U32 R10, R21, 0x4, R10 ;  /* 0x00000004150a7825 */ /* 0x000fc600078e000a */
[----:B------:R-:W4:Y:S04]  /*0690*/  LDG.E R14, desc[UR4][R14.64] ;  /* 0x000000040e0e7981 */ /* 0x000f28000c1e1900 */
[----:B------:R-:W4:Y:S04]  /*06a0*/  LDG.E R24, desc[UR4][R8.64+0x8] ;  /* 0x0000080408187981 */ /* 0x000f28000c1e1900 */
[----:B------:R-:W5:Y:S04]  /*06b0*/  LDG.E R26, desc[UR4][R8.64+0xc] ;  /* 0x00000c04081a7981 */ /* 0x000f68000c1e1900 */
[----:B------:R-:W5:Y:S01]  /*06c0*/  LDG.E R10, desc[UR4][R10.64] ;  /* 0x000000040a0a7981 */ /* 0x000f62000c1e1900 */
[----:B------:R-:W-:Y:S01]  /*06d0*/  IADD3 R6, PT, PT, R6, 0x4, RZ ;  /* 0x0000000406067810 */ /* 0x000fe20007ffe0ff */
[----:B--2---:R-:W-:-:S04]  /*06e0*/  FFMA R17, R17, R19, R16 ;  /* 0x0000001311117223 */ /* 0x004fc80000000010 */
[----:B---3--:R-:W-:-:S04]  /*06f0*/  FFMA R17, R22, R12, R17 ;  /* 0x0000000c16117223 */ /* 0x008fc80000000011 */
[----:B----4-:R-:W-:-:S04]  /*0700*/  FFMA R17, R24, R14, R17 ;  /* 0x0000000e18117223 */ /* 0x010fc80000000011 */
[----:B-----5:R-:W-:-:S07]  /*0710*/  FFMA R16, R26, R10, R17 ;  /* 0x0000000a1a107223 */ /* 0x020fce0000000011 */
.L_x_3:
[----:B------:R-:W-:Y:S05]  /*0720*/  @!P2 BRA `(.L_x_2) ;  /* 0x00000000006ca947 */ /* 0x000fea0003800000 */
[----:B------:R-:W1:Y:S01]  /*0730*/  LDC.64 R18, c[0x0][0x388] ;  /* 0x0000e200ff127b82 */ /* 0x000e620000000a00 */
[----:B------:R-:W-:Y:S02]  /*0740*/  ISETP.NE.AND P1, PT, R20, 0x1, PT ;  /* 0x000000011400780c */ /* 0x000fe40003f25270 */
[----:B------:R-:W-:-:S04]  /*0750*/  LOP3.LUT R12, R7, 0x1, RZ, 0xc0, !PT ;  /* 0x00000001070c7812 */ /* 0x000fc800078ec0ff */
[----:B------:R-:W-:Y:S01]  /*0760*/  ISETP.NE.U32.AND P2, PT, R12, 0x1, PT ;  /* 0x000000010c00780c */ /* 0x000fe20003f45070 */
[----:B------:R-:W2:Y:S06]  /*0770*/  LDC.64 R14, c[0x0][0x380] ;  /* 0x0000e000ff0e7b82 */ /* 0x000eac0000000a00 */
[----:B------:R-:W-:Y:S01]  /*0780*/  @P1 IMAD R12, R6, R7, R5 ;  /* 0x00000007060c1224 */ /* 0x000fe200078e0205 */
[----:B------:R-:W-:Y:S01]  /*0790*/  @P1 IADD3 R17, PT, PT, R2, R6, RZ ;  /* 0x0000000602111210 */ /* 0x000fe20007ffe0ff */
[----:B------:R-:W3:Y:S01]  /*07a0*/  LDC.64 R8, c[0x0][0x380] ;  /* 0x0000e000ff087b82 */ /* 0x000ee20000000a00 */
[----:B------:R-:W-:-:S02]  /*07b0*/  @P1 IADD3 R6, PT, PT, R6, 0x2, RZ ;  /* 0x0000000206061810 */ /* 0x000fc40007ffe0ff */
[----:B------:R-:W-:-:S03]  /*07c0*/  @P1 IADD3 R21, PT, PT, R12, R7, RZ ;  /* 0x000000070c151210 */ /* 0x000fc60007ffe0ff */
[----:B------:R-:W-:Y:S02]  /*07d0*/  @!P2 IMAD R7, R6, R7, R5 ;  /* 0x000000070607a224 */ /* 0x000fe400078e0205 */
[----:B------:R-:W4:Y:S01]  /*07e0*/  LDC.64 R10, c[0x0][0x388] ;  /* 0x0000e200ff0a7b82 */ /* 0x000f220000000a00 */
[----:B-1----:R-:W-:-:S04]  /*07f0*/  @P1 IMAD.WIDE.U32 R12, R12, 0x4, R18 ;  /* 0x000000040c0c1825 */ /* 0x002fc800078e0012 */
[----:B------:R-:W-:Y:S02]  /*0800*/  @P1 IMAD.WIDE.U32 R18, R21, 0x4, R18 ;  /* 0x0000000415121825 */ /* 0x000fe400078e0012 */
[----:B0-----:R-:W5:Y:S02]  /*0810*/  @P1 LDG.E R12, desc[UR4][R12.64] ;  /* 0x000000040c0c1981 */ /* 0x001f64000c1e1900 */
[----:B--2---:R-:W-:Y:S01]  /*0820*/  @P1 IMAD.WIDE R14, R17, 0x4, R14 ;  /* 0x00000004110e1825 */ /* 0x004fe200078e020e */
[----:B------:R-:W-:Y:S01]  /*0830*/  @!P2 IADD3 R17, PT, PT, R2, R6, RZ ;  /* 0x000000060211a210 */ /* 0x000fe20007ffe0ff */
[----:B------:R-:W2:Y:S04]  /*0840*/  @P1 LDG.E R18, desc[UR4][R18.64] ;  /* 0x0000000412121981 */ /* 0x000ea8000c1e1900 */
[----:B------:R-:W5:Y:S01]  /*0850*/  @P1 LDG.E R21, desc[UR4][R14.64] ;  /* 0x000000040e151981 */ /* 0x000f62000c1e1900 */
[----:B---3--:R-:W-:-:S03]  /*0860*/  @!P2 IMAD.WIDE R8, R17, 0x4, R8 ;  /* 0x000000041108a825 */ /* 0x008fc600078e0208 */
[----:B------:R-:W2:Y:S04]  /*0870*/  @P1 LDG.E R6, desc[UR4][R14.64+0x4] ;  /* 0x000004040e061981 */ /* 0x000ea8000c1e1900 */
[----:B------:R-:W3:Y:S01]  /*0880*/  @!P2 LDG.E R9, desc[UR4][R8.64] ;  /* 0x000000040809a981 */ /* 0x000ee2000c1e1900 */
[----:B----4-:R-:W-:-:S06]  /*0890*/  @!P2 IMAD.WIDE.U32 R10, R7, 0x4, R10 ;  /* 0x00000004070aa825 */ /* 0x010fcc00078e000a */
[----:B------:R-:W3:Y:S01]  /*08a0*/  @!P2 LDG.E R10, desc[UR4][R10.64] ;  /* 0x000000040a0aa981 */ /* 0x000ee2000c1e1900 */
[----:B-----5:R-:W-:-:S04]  /*08b0*/  @P1 FFMA R21, R21, R12, R16 ;  /* 0x0000000c15151223 */ /* 0x020fc80000000010 */
[----:B--2---:R-:W-:-:S04]  /*08c0*/  @P1 FFMA R16, R6, R18, R21 ;  /* 0x0000001206101223 */ /* 0x004fc80000000015 */
[----:B---3--:R-:W-:-:S07]  /*08d0*/  @!P2 FFMA R16, R9, R10, R16 ;  /* 0x0000000a0910a223 */ /* 0x008fce0000000010 */
.L_x_2:
[----:B------:R-:W1:Y:S01]  /*08e0*/  LDCU UR6, c[0x0][0x398] ;  /* 0x00007300ff0677ac */ /* 0x000e620008000800 */
[----:B------:R-:W2:Y:S01]  /*08f0*/  LDC.64 R6, c[0x0][0x390] ;  /* 0x0000e400ff067b82 */ /* 0x000ea20000000a00 */
[----:B------:R-:W-:Y:S02]  /*0900*/  IADD3 R9, PT, PT, R2, R5, RZ ;  /* 0x0000000502097210 */ /* 0x000fe40007ffe0ff */
[----:B------:R-:W-:-:S04]  /*0910*/  IADD3 R5, PT, PT, R5, 0x1, RZ ;  /* 0x0000000105057810 */ /* 0x000fc80007ffe0ff */
[----:B-1----:R-:W-:Y:S01]  /*0920*/  ISETP.NE.AND P1, PT, R5, UR6, PT ;  /* 0x0000000605007c0c */ /* 0x002fe2000bf25270 */
[----:B--2---:R-:W-:-:S05]  /*0930*/  IMAD.WIDE R6, R9, 0x4, R6 ;  /* 0x0000000409067825 */ /* 0x004fca00078e0206 */
[----:B0-----:R1:W-:Y:S07]  /*0940*/  STG.E desc[UR4][R6.64], R16 ;  /* 0x0000001006007986 */ /* 0x0013ee000c101904 */
[----:B------:R-:W-:Y:S05]  /*0950*/  @P1 BRA `(.L_x_4) ;  /* 0xfffffff400f01947 */ /* 0x000fea000383ffff */
[----:B------:R-:W-:Y:S05]  /*0960*/  EXIT ;  /* 0x000000000000794d */ /* 0x000fea0003800000 */
.L_x_5:
[----:B------:R-:W-:-:S00]  /*0970*/  BRA `(.L_x_5) ;  /* 0xfffffffc00fc7947 */ /* 0x000fc0000383ffff */
[----:B------:R-:W-:-:S00]  /*0980*/  NOP ;  /* 0x0000000000007918 */ /* 0x000fc00000000000 */
[----:B------:R-:W-:-:S00]  /*0990*/  NOP ;  /* 0x0000000000007918 */ /* 0x000fc00000000000 */
[----:B------:R-:W-:-:S00]  /*09a0*/  NOP ;  /* 0x0000000000007918 */ /* 0x000fc00000000000 */
[----:B------:R-:W-:-:S00]  /*09b0*/  NOP ;  /* 0x0000000000007918 */ /* 0x000fc00000000000 */
[----:B------:R-:W-:-:S00]  /*09c0*/  NOP ;  /* 0x0000000000007918 */ /* 0x000fc00000000000 */
[----:B------:R-:W-:-:S00]  /*09d0*/  NOP ;  /* 0x0000000000007918 */ /* 0x000fc00000000000 */
[----:B------:R-:W-:-:S00]  /*09e0*/  NOP ;  /* 0x0000000000007918 */ /* 0x000fc00000000000 */
[----:B------:R-:W-:-:S00]  /*09f0*/  NOP ;  /* 0x0000000000007918 */ /* 0x000fc00000000000 */
.L_x_6:


//--------------------- .nv.shared.reserved.0     --------------------------
	.section	.nv.shared.reserved.0,"aw",@nobits
	.weak		__nv_reservedSMEM_offset_0_alias
	.size		__nv_reservedSMEM_offset_0_alias, 0, 64
	.other		__nv_reservedSMEM_offset_0_alias,@"STO_CUDA_RESERVED_SHARED STV_DEFAULT"
__nv_reservedSMEM_offset_0_alias:
	.zero		0
	.zero		64


//--------------------- .nv.constant0._Z11gemm_kernelPKfS0_Pfii --------------------------
	.section	.nv.constant0._Z11gemm_kernelPKfS0_Pfii,"a",@progbits
	.sectionflags	@""
	.align	4
.nv.constant0._Z11gemm_kernelPKfS0_Pfii:
	.zero		928


//--------------------- SYMBOLS --------------------------

	.type		.nv.reservedSmem.offset0,@object
	.size		.nv.reservedSmem.offset0,0x4
